//
// Generated by NVIDIA NVVM Compiler
//
// Compiler Build ID: CL-36424714
// Cuda compilation tools, release 13.0, V13.0.88
// Based on NVVM 20.0.0
//

.version 9.0
.target sm_100
.address_size 64

	// .globl	_Z7RMSnormPKfiS0_Pf
// _ZZ7RMSnormPKfiS0_PfE7inv_rms has been demoted
.extern .shared .align 16 .b8 sdata[];

.visible .entry _Z7RMSnormPKfiS0_Pf(
	.param .u64 .ptr .align 1 _Z7RMSnormPKfiS0_Pf_param_0,
	.param .u32 _Z7RMSnormPKfiS0_Pf_param_1,
	.param .u64 .ptr .align 1 _Z7RMSnormPKfiS0_Pf_param_2,
	.param .u64 .ptr .align 1 _Z7RMSnormPKfiS0_Pf_param_3
)
{
	.reg .pred 	%p<15>;
	.reg .b32 	%r<34>;
	.reg .b32 	%f<34>;
	.reg .b64 	%rd<14>;
	// demoted variable
	.shared .align 4 .f32 _ZZ7RMSnormPKfiS0_PfE7inv_rms;
	ld.param.u64 	%rd4, [_Z7RMSnormPKfiS0_Pf_param_0];
	ld.param.u32 	%r14, [_Z7RMSnormPKfiS0_Pf_param_1];
	ld.param.u64 	%rd6, [_Z7RMSnormPKfiS0_Pf_param_2];
	ld.param.u64 	%rd5, [_Z7RMSnormPKfiS0_Pf_param_3];
	cvta.to.global.u64 	%rd1, %rd6;
	mov.u32 	%r33, %tid.x;
	mov.u32 	%r2, %ctaid.x;
	setp.ge.s32 	%p1, %r33, %r14;
	mov.f32 	%f33, 0f00000000;
	@%p1 bra 	$L__BB0_3;
	mul.lo.s32 	%r3, %r14, %r2;
	mov.f32 	%f33, 0f00000000;
	mov.u32 	%r4, %ntid.x;
	mov.u32 	%r31, %r33;
$L__BB0_2:
	add.s32 	%r15, %r31, %r3;
	mul.wide.s32 	%rd7, %r15, 4;
	add.s64 	%rd8, %rd1, %rd7;
	ld.global.f32 	%f8, [%rd8];
	fma.rn.f32 	%f33, %f8, %f8, %f33;
	add.s32 	%r31, %r31, %r4;
	setp.lt.s32 	%p2, %r31, %r14;
	@%p2 bra 	$L__BB0_2;
$L__BB0_3:
	shl.b32 	%r16, %r33, 2;
	mov.u32 	%r17, sdata;
	add.s32 	%r7, %r17, %r16;
	st.shared.f32 	[%r7], %f33;
	bar.sync 	0;
	mov.u32 	%r8, %ntid.x;
	setp.lt.u32 	%p3, %r8, 66;
	@%p3 bra 	$L__BB0_8;
	mov.u32 	%r32, %r8;
$L__BB0_5:
	shr.u32 	%r10, %r32, 1;
	setp.ge.u32 	%p4, %r33, %r10;
	@%p4 bra 	$L__BB0_7;
	shl.b32 	%r18, %r10, 2;
	add.s32 	%r19, %r7, %r18;
	ld.shared.f32 	%f9, [%r19];
	ld.shared.f32 	%f10, [%r7];
	add.f32 	%f11, %f9, %f10;
	st.shared.f32 	[%r7], %f11;
$L__BB0_7:
	bar.sync 	0;
	setp.gt.u32 	%p5, %r32, 131;
	mov.u32 	%r32, %r10;
	@%p5 bra 	$L__BB0_5;
$L__BB0_8:
	setp.gt.u32 	%p6, %r33, 31;
	@%p6 bra 	$L__BB0_11;
	ld.shared.f32 	%f12, [%r7];
	ld.shared.f32 	%f13, [%r7+128];
	add.f32 	%f14, %f12, %f13;
	mov.b32 	%r20, %f14;
	shfl.sync.down.b32	%r21|%p7, %r20, 16, 31, -1;
	mov.b32 	%f15, %r21;
	add.f32 	%f16, %f14, %f15;
	mov.b32 	%r22, %f16;
	shfl.sync.down.b32	%r23|%p8, %r22, 8, 31, -1;
	mov.b32 	%f17, %r23;
	add.f32 	%f18, %f16, %f17;
	mov.b32 	%r24, %f18;
	shfl.sync.down.b32	%r25|%p9, %r24, 4, 31, -1;
	mov.b32 	%f19, %r25;
	add.f32 	%f20, %f18, %f19;
	mov.b32 	%r26, %f20;
	shfl.sync.down.b32	%r27|%p10, %r26, 2, 31, -1;
	mov.b32 	%f21, %r27;
	add.f32 	%f22, %f20, %f21;
	mov.b32 	%r28, %f22;
	shfl.sync.down.b32	%r29|%p11, %r28, 1, 31, -1;
	mov.b32 	%f23, %r29;
	add.f32 	%f4, %f22, %f23;
	setp.ne.s32 	%p12, %r33, 0;
	@%p12 bra 	$L__BB0_11;
	cvt.rn.f32.s32 	%f24, %r14;
	div.rn.f32 	%f25, %f4, %f24;
	add.f32 	%f26, %f25, 0f358637BD;
	rsqrt.approx.f32 	%f27, %f26;
	st.shared.f32 	[_ZZ7RMSnormPKfiS0_PfE7inv_rms], %f27;
$L__BB0_11:
	setp.ge.s32 	%p13, %r33, %r14;
	bar.sync 	0;
	@%p13 bra 	$L__BB0_14;
	mul.lo.s32 	%r11, %r14, %r2;
	ld.shared.f32 	%f5, [_ZZ7RMSnormPKfiS0_PfE7inv_rms];
	cvta.to.global.u64 	%rd2, %rd4;
	cvta.to.global.u64 	%rd3, %rd5;
$L__BB0_13:
	add.s32 	%r30, %r33, %r11;
	mul.wide.s32 	%rd9, %r30, 4;
	add.s64 	%rd10, %rd1, %rd9;
	ld.global.f32 	%f28, [%rd10];
	mul.f32 	%f29, %f28, %f5;
	mul.wide.s32 	%rd11, %r33, 4;
	add.s64 	%rd12, %rd2, %rd11;
	ld.global.f32 	%f30, [%rd12];
	mul.f32 	%f31, %f29, %f30;
	add.s64 	%rd13, %rd3, %rd9;
	st.global.f32 	[%rd13], %f31;
	add.s32 	%r33, %r33, %r8;
	setp.lt.s32 	%p14, %r33, %r14;
	@%p14 bra 	$L__BB0_13;
$L__BB0_14:
	ret;

}


// ===== COMPILED SASS (sm_100) =====

	.target	sm_100

	.elftype	@"ET_EXEC"


//--------------------- .note.nv.tkinfo           --------------------------
	.section	.note.nv.tkinfo,"",@"SHT_NOTE"
	.sectionflags	@"SHF_NOTE_NV_TKINFO"
	.tkinfo
        /*0018*/ 	.word	0x00000002
        /*0030*/ 	.string	""
        /*0030*/ 	.string	"ptxas"
        /*0030*/ 	.string	"Cuda compilation tools, release 13.0, V13.0.88"
        /*0030*/ 	.string	"Build cuda_13.0.r13.0/compiler.36424714_0"
        /*0030*/ 	.string	"-arch sm_100 -m 64 "



//--------------------- .note.nv.cuinfo           --------------------------
	.section	.note.nv.cuinfo,"",@"SHT_NOTE"
	.sectionflags	@"SHF_NOTE_NV_CUINFO"
        /*0018*/ 	.short	0x0002
        /*001a*/ 	.short	0x0064
        /*001c*/ 	.short	0x0082
	.zero		2


//--------------------- .nv.info                  --------------------------
	.section	.nv.info,"",@"SHT_CUDA_INFO"
	.align	4


	//----- nvinfo : EIATTR_REGCOUNT
	.align		4
        /*0000*/ 	.byte	0x04, 0x2f
        /*0002*/ 	.short	(.L_1 - .L_0)
	.align		4
.L_0:
        /*0004*/ 	.word	index@(_Z7RMSnormPKfiS0_Pf)
        /*0008*/ 	.word	0x00000014


	//----- nvinfo : EIATTR_FRAME_SIZE
	.align		4
.L_1:
        /*000c*/ 	.byte	0x04, 0x11
        /*000e*/ 	.short	(.L_3 - .L_2)
	.align		4
.L_2:
        /*0010*/ 	.word	index@($__internal_0_$__cuda_sm3x_div_rn_noftz_f32_slowpath)
        /*0014*/ 	.word	0x00000000


	//----- nvinfo : EIATTR_FRAME_SIZE
	.align		4
.L_3:
        /*0018*/ 	.byte	0x04, 0x11
        /*001a*/ 	.short	(.L_5 - .L_4)
	.align		4
.L_4:
        /*001c*/ 	.word	index@(_Z7RMSnormPKfiS0_Pf)
        /*0020*/ 	.word	0x00000000


	//----- nvinfo : EIATTR_MIN_STACK_SIZE
	.align		4
.L_5:
        /*0024*/ 	.byte	0x04, 0x12
        /*0026*/ 	.short	(.L_7 - .L_6)
	.align		4
.L_6:
        /*0028*/ 	.word	index@(_Z7RMSnormPKfiS0_Pf)
        /*002c*/ 	.word	0x00000000
.L_7:


//--------------------- .nv.compat                --------------------------
	.section	.nv.compat,"",@"SHT_CUDA_COMPAT_INFO"
	.align	4
        /*0000*/ 	.byte	0x02, 0x09, 0x00, 0x00, 0x02, 0x02, 0x01, 0x00, 0x02, 0x05, 0x05, 0x00, 0x03, 0x07, 0x01, 0x01
        /*0010*/ 	.byte	0x02, 0x03, 0x00, 0x00, 0x02, 0x06, 0x01, 0x00, 0x04, 0x0b, 0x08, 0x00, 0x01, 0x00, 0x00, 0x00
        /*0020*/ 	.byte	0x00, 0x00, 0x00, 0x00


//--------------------- .nv.info._Z7RMSnormPKfiS0_Pf --------------------------
	.section	.nv.info._Z7RMSnormPKfiS0_Pf,"",@"SHT_CUDA_INFO"
	.sectionflags	@""
	.align	4


	//----- nvinfo : EIATTR_CUDA_API_VERSION
	.align		4
        /*0000*/ 	.byte	0x04, 0x37
        /*0002*/ 	.short	(.L_9 - .L_8)
.L_8:
        /*0004*/ 	.word	0x00000082


	//----- nvinfo : EIATTR_KPARAM_INFO
	.align		4
.L_9:
        /*0008*/ 	.byte	0x04, 0x17
        /*000a*/ 	.short	(.L_11 - .L_10)
.L_10:
        /*000c*/ 	.word	0x00000000
        /*0010*/ 	.short	0x0003
        /*0012*/ 	.short	0x0018
        /*0014*/ 	.byte	0x00, 0xf5, 0x21, 0x00


	//----- nvinfo : EIATTR_KPARAM_INFO
	.align		4
.L_11:
        /*0018*/ 	.byte	0x04, 0x17
        /*001a*/ 	.short	(.L_13 - .L_12)
.L_12:
        /*001c*/ 	.word	0x00000000
        /*0020*/ 	.short	0x0002
        /*0022*/ 	.short	0x0010
        /*0024*/ 	.byte	0x00, 0xf5, 0x21, 0x00


	//----- nvinfo : EIATTR_KPARAM_INFO
	.align		4
.L_13:
        /*0028*/ 	.byte	0x04, 0x17
        /*002a*/ 	.short	(.L_15 - .L_14)
.L_14:
        /*002c*/ 	.word	0x00000000
        /*0030*/ 	.short	0x0001
        /*0032*/ 	.short	0x0008
        /*0034*/ 	.byte	0x00, 0xf0, 0x11, 0x00


	//----- nvinfo : EIATTR_KPARAM_INFO
	.align		4
.L_15:
        /*0038*/ 	.byte	0x04, 0x17
        /*003a*/ 	.short	(.L_17 - .L_16)
.L_16:
        /*003c*/ 	.word	0x00000000
        /*0040*/ 	.short	0x0000
        /*0042*/ 	.short	0x0000
        /*0044*/ 	.byte	0x00, 0xf5, 0x21, 0x00


	//----- nvinfo : EIATTR_SPARSE_MMA_MASK
	.align		4
.L_17:
        /*0048*/ 	.byte	0x03, 0x50
        /*004a*/ 	.short	0x0000


	//----- nvinfo : EIATTR_MAXREG_COUNT
	.align		4
        /*004c*/ 	.byte	0x03, 0x1b
        /*004e*/ 	.short	0x00ff


	//----- nvinfo : EIATTR_NUM_BARRIERS
	.align		4
        /*0050*/ 	.byte	0x02, 0x4c
        /*0052*/ 	.byte	0x01
	.zero		1


	//----- nvinfo : EIATTR_MERCURY_ISA_VERSION
	.align		4
        /*0054*/ 	.byte	0x03, 0x5f
        /*0056*/ 	.short	0x0101


	//----- nvinfo : EIATTR_COOP_GROUP_MASK_REGIDS
	.align		4
        /*0058*/ 	.byte	0x04, 0x29
        /*005a*/ 	.short	(.L_19 - .L_18)


	//   ....[0]....
.L_18:
        /*005c*/ 	.word	0xffffffff


	//   ....[1]....
        /*0060*/ 	.word	0xffffffff


	//   ....[2]....
        /*0064*/ 	.word	0xffffffff


	//   ....[3]....
        /*0068*/ 	.word	0xffffffff


	//   ....[4]....
        /*006c*/ 	.word	0xffffffff


	//   ....[5]....
        /*0070*/ 	.word	0x05000008


	//   ....[6]....
        /*0074*/ 	.word	0x05000008


	//   ....[7]....
        /*0078*/ 	.word	0x05000008


	//   ....[8]....
        /*007c*/ 	.word	0x05000008


	//   ....[9]....
        /*0080*/ 	.word	0x05000008


	//----- nvinfo : EIATTR_COOP_GROUP_INSTR_OFFSETS
	.align		4
.L_19:
        /*0084*/ 	.byte	0x04, 0x28
        /*0086*/ 	.short	(.L_21 - .L_20)


	//   ....[0]....
.L_20:
        /*0088*/ 	.word	0x00000320


	//   ....[1]....
        /*008c*/ 	.word	0x00000340


	//   ....[2]....
        /*0090*/ 	.word	0x00000360


	//   ....[3]....
        /*0094*/ 	.word	0x00000380


	//   ....[4]....
        /*0098*/ 	.word	0x000003a0


	//   ....[5]....
        /*009c*/ 	.word	0x00000730


	//   ....[6]....
        /*00a0*/ 	.word	0x000007a0


	//   ....[7]....
        /*00a4*/ 	.word	0x00000810


	//   ....[8]....
        /*00a8*/ 	.word	0x00000880


	//   ....[9]....
        /*00ac*/ 	.word	0x000008f0


	//----- nvinfo : EIATTR_VRC_CTA_INIT_COUNT
	.align		4
.L_21:
        /*00b0*/ 	.byte	0x02, 0x4a
	.zero		1
	.zero		1


	//----- nvinfo : EIATTR_EXIT_INSTR_OFFSETS
	.align		4
        /*00b4*/ 	.byte	0x04, 0x1c
        /*00b6*/ 	.short	(.L_23 - .L_22)


	//   ....[0]....
.L_22:
        /*00b8*/ 	.word	0x000005a0


	//   ....[1]....
        /*00bc*/ 	.word	0x000006e0


	//----- nvinfo : EIATTR_CRS_STACK_SIZE
	.align		4
.L_23:
        /*00c0*/ 	.byte	0x04, 0x1e
        /*00c2*/ 	.short	(.L_25 - .L_24)
.L_24:
        /*00c4*/ 	.word	0x00000000


	//----- nvinfo : EIATTR_CBANK_PARAM_SIZE
	.align		4
.L_25:
        /*00c8*/ 	.byte	0x03, 0x19
        /*00ca*/ 	.short	0x0020


	//----- nvinfo : EIATTR_PARAM_CBANK
	.align		4
        /*00cc*/ 	.byte	0x04, 0x0a
        /*00ce*/ 	.short	(.L_27 - .L_26)
	.align		4
.L_26:
        /*00d0*/ 	.word	index@(.nv.constant0._Z7RMSnormPKfiS0_Pf)
        /*00d4*/ 	.short	0x0380
        /*00d6*/ 	.short	0x0020


	//----- nvinfo : EIATTR_SW_WAR
	.align		4
.L_27:
        /*00d8*/ 	.byte	0x04, 0x36
        /*00da*/ 	.short	(.L_29 - .L_28)
.L_28:
        /*00dc*/ 	.word	0x00000008
.L_29:


//--------------------- .nv.callgraph             --------------------------
	.section	.nv.callgraph,"",@"SHT_CUDA_CALLGRAPH"
	.align	4
	.sectionentsize	8
	.align		4
        /*0000*/ 	.word	0x00000000
	.align		4
        /*0004*/ 	.word	0xffffffff
	.align		4
        /*0008*/ 	.word	0x00000000
	.align		4
        /*000c*/ 	.word	0xfffffffe
	.align		4
        /*0010*/ 	.word	0x00000000
	.align		4
        /*0014*/ 	.word	0xfffffffd
	.align		4
        /*0018*/ 	.word	0x00000000
	.align		4
        /*001c*/ 	.word	0xfffffffc


//--------------------- .text._Z7RMSnormPKfiS0_Pf --------------------------
	.section	.text._Z7RMSnormPKfiS0_Pf,"ax",@progbits
	.align	128
        .global         _Z7RMSnormPKfiS0_Pf
        .type           _Z7RMSnormPKfiS0_Pf,@function
        .size           _Z7RMSnormPKfiS0_Pf,(.L_x_28 - _Z7RMSnormPKfiS0_Pf)
        .other          _Z7RMSnormPKfiS0_Pf,@"STO_CUDA_ENTRY STV_DEFAULT"
_Z7RMSnormPKfiS0_Pf:
.text._Z7RMSnormPKfiS0_Pf:
[----:B------:R-:W-:Y:S01]  /*0000*/  LDC R1, c[0x0][0x37c] ;  /* 0x0000df00ff017b82 */ /* 0x000fe20000000800 */
[----:B------:R-:W0:Y:S07]  /*0010*/  S2R R2, SR_TID.X ;  /* 0x0000000000027919 */ /* 0x000e2e0000002100 */
[----:B------:R-:W0:Y:S01]  /*0020*/  LDC R10, c[0x0][0x388] ;  /* 0x0000e200ff0a7b82 */ /* 0x000e220000000800 */
[----:B------:R-:W1:Y:S01]  /*0030*/  LDCU.64 UR6, c[0x0][0x358] ;  /* 0x00006b00ff0677ac */ /* 0x000e620008000a00 */
[----:B------:R-:W-:Y:S01]  /*0040*/  BSSY.RECONVERGENT B0, `(.L_x_0) ;  /* 0x0000010000007945 */ /* 0x000fe20003800200 */
[----:B------:R-:W-:-:S05]  /*0050*/  IMAD.MOV.U32 R0, RZ, RZ, RZ ;  /* 0x000000ffff007224 */ /* 0x000fca00078e00ff */
[----:B------:R-:W2:Y:S01]  /*0060*/  S2UR UR8, SR_CTAID.X ;  /* 0x00000000000879c3 */ /* 0x000ea20000002500 */
[----:B0-----:R-:W-:-:S13]  /*0070*/  ISETP.GE.AND P0, PT, R2, R10, PT ;  /* 0x0000000a0200720c */ /* 0x001fda0003f06270 */
[----:B-12---:R-:W-:Y:S05]  /*0080*/  @P0 BRA `(.L_x_1) ;  /* 0x00000000002c0947 */ /* 0x006fea0003800000 */
[----:B------:R-:W0:Y:S01]  /*0090*/  LDC R8, c[0x0][0x360] ;  /* 0x0000d800ff087b82 */ /* 0x000e220000000800 */
[----:B------:R-:W-:Y:S02]  /*00a0*/  IMAD.MOV.U32 R0, RZ, RZ, RZ ;  /* 0x000000ffff007224 */ /* 0x000fe400078e00ff */
[----:B------:R-:W-:-:S05]  /*00b0*/  IMAD.MOV.U32 R3, RZ, RZ, R2 ;  /* 0x000000ffff037224 */ /* 0x000fca00078e0002 */
[----:B------:R-:W1:Y:S02]  /*00c0*/  LDC.64 R6, c[0x0][0x390] ;  /* 0x0000e400ff067b82 */ /* 0x000e640000000a00 */
.L_x_2:
[----:B------:R-:W-:-:S04]  /*00d0*/  IMAD R5, R10, UR8, R3 ;  /* 0x000000080a057c24 */ /* 0x000fc8000f8e0203 */
[----:B-1----:R-:W-:-:S06]  /*00e0*/  IMAD.WIDE R4, R5, 0x4, R6 ;  /* 0x0000000405047825 */ /* 0x002fcc00078e0206 */
[----:B------:R-:W2:Y:S01]  /*00f0*/  LDG.E R5, desc[UR6][R4.64] ;  /* 0x0000000604057981 */ /* 0x000ea2000c1e1900 */
[----:B0-----:R-:W-:-:S04]  /*0100*/  IADD3 R3, PT, PT, R8, R3, RZ ;  /* 0x0000000308037210 */ /* 0x001fc80007ffe0ff */
[----:B------:R-:W-:Y:S01]  /*0110*/  ISETP.GE.AND P0, PT, R3, R10, PT ;  /* 0x0000000a0300720c */ /* 0x000fe20003f06270 */
[----:B--2---:R-:W-:-:S12]  /*0120*/  FFMA R0, R5, R5, R0 ;  /* 0x0000000505007223 */ /* 0x004fd80000000000 */
[----:B------:R-:W-:Y:S05]  /*0130*/  @!P0 BRA `(.L_x_2) ;  /* 0xfffffffc00e48947 */ /* 0x000fea000383ffff */
.L_x_1:
[----:B------:R-:W-:Y:S05]  /*0140*/  BSYNC.RECONVERGENT B0 ;  /* 0x0000000000007941 */ /* 0x000fea0003800200 */
.L_x_0:
[----:B------:R-:W0:Y:S01]  /*0150*/  S2UR UR5, SR_CgaCtaId ;  /* 0x00000000000579c3 */ /* 0x000e220000008800 */
[----:B------:R-:W-:Y:S01]  /*0160*/  UMOV UR4, 0x400 ;  /* 0x0000040000047882 */ /* 0x000fe20000000000 */
[----:B------:R-:W1:Y:S01]  /*0170*/  LDCU UR9, c[0x0][0x360] ;  /* 0x00006c00ff0977ac */ /* 0x000e620008000800 */
[----:B------:R-:W-:Y:S01]  /*0180*/  ISETP.GT.U32.AND P1, PT, R2, 0x1f, PT ;  /* 0x0000001f0200780c */ /* 0x000fe20003f24070 */
[----:B------:R-:W-:Y:S02]  /*0190*/  UIADD3 UR4, UPT, UPT, UR4, 0x10, URZ ;  /* 0x0000001004047890 */ /* 0x000fe4000fffe0ff */
[----:B-1----:R-:W-:Y:S02]  /*01a0*/  UISETP.GE.U32.AND UP0, UPT, UR9, 0x42, UPT ;  /* 0x000000420900788c */ /* 0x002fe4000bf06070 */
[----:B0-----:R-:W-:-:S06]  /*01b0*/  ULEA UR4, UR5, UR4, 0x18 ;  /* 0x0000000405047291 */ /* 0x001fcc000f8ec0ff */
[----:B------:R-:W-:-:S05]  /*01c0*/  LEA R5, R2, UR4, 0x2 ;  /* 0x0000000402057c11 */ /* 0x000fca000f8e10ff */
[----:B------:R0:W-:Y:S01]  /*01d0*/  STS [R5], R0 ;  /* 0x0000000005007388 */ /* 0x0001e20000000800 */
[----:B------:R-:W-:Y:S06]  /*01e0*/  BAR.SYNC.DEFER_BLOCKING 0x0 ;  /* 0x0000000000007b1d */ /* 0x000fec0000010000 */
[----:B------:R-:W-:Y:S05]  /*01f0*/  BRA.U !UP0, `(.L_x_3) ;  /* 0x0000000108307547 */ /* 0x000fea000b800000 */
[----:B0-----:R-:W-:-:S07]  /*0200*/  IMAD.U32 R0, RZ, RZ, UR9 ;  /* 0x00000009ff007e24 */ /* 0x001fce000f8e00ff */
.L_x_4:
[----:B------:R-:W-:-:S04]  /*0210*/  SHF.R.U32.HI R6, RZ, 0x1, R0 ;  /* 0x00000001ff067819 */ /* 0x000fc80000011600 */
[----:B------:R-:W-:-:S13]  /*0220*/  ISETP.GE.U32.AND P0, PT, R2, R6, PT ;  /* 0x000000060200720c */ /* 0x000fda0003f06070 */
[----:B------:R-:W-:Y:S01]  /*0230*/  @!P0 IMAD R3, R6, 0x4, R5 ;  /* 0x0000000406038824 */ /* 0x000fe200078e0205 */
[----:B------:R-:W-:Y:S05]  /*0240*/  @!P0 LDS R4, [R5] ;  /* 0x0000000005048984 */ /* 0x000fea0000000800 */
[----:B------:R-:W0:Y:S02]  /*0250*/  @!P0 LDS R3, [R3] ;  /* 0x0000000003038984 */ /* 0x000e240000000800 */
[----:B0-----:R-:W-:-:S05]  /*0260*/  @!P0 FADD R4, R3, R4 ;  /* 0x0000000403048221 */ /* 0x001fca0000000000 */
[----:B------:R1:W-:Y:S01]  /*0270*/  @!P0 STS [R5], R4 ;  /* 0x0000000405008388 */ /* 0x0003e20000000800 */
[----:B------:R-:W-:Y:S01]  /*0280*/  BAR.SYNC.DEFER_BLOCKING 0x0 ;  /* 0x0000000000007b1d */ /* 0x000fe20000010000 */
[----:B------:R-:W-:Y:S01]  /*0290*/  ISETP.GT.U32.AND P0, PT, R0, 0x83, PT ;  /* 0x000000830000780c */ /* 0x000fe20003f04070 */
[----:B------:R-:W-:-:S12]  /*02a0*/  IMAD.MOV.U32 R0, RZ, RZ, R6 ;  /* 0x000000ffff007224 */ /* 0x000fd800078e0006 */
[----:B-1----:R-:W-:Y:S05]  /*02b0*/  @P0 BRA `(.L_x_4) ;  /* 0xfffffffc00d40947 */ /* 0x002fea000383ffff */
.L_x_3:
[----:B------:R-:W-:Y:S05]  /*02c0*/  @P1 BRA `(.L_x_5) ;  /* 0x0000000000a41947 */ /* 0x000fea0003800000 */
[----:B0-----:R-:W-:Y:S01]  /*02d0*/  LDS R0, [R5] ;  /* 0x0000000005007984 */ /* 0x001fe20000000800 */
[----:B------:R-:W-:-:S03]  /*02e0*/  UMOV UR4, 0xffffffff ;  /* 0xffffffff00047882 */ /* 0x000fc60000000000 */
[----:B------:R-:W0:Y:S02]  /*02f0*/  LDS R3, [R5+0x80] ;  /* 0x0000800005037984 */ /* 0x000e240000000800 */
[----:B0-----:R-:W-:Y:S01]  /*0300*/  FADD R0, R0, R3 ;  /* 0x0000000300007221 */ /* 0x001fe20000000000 */
[----:B------:R-:W-:Y:S06]  /*0310*/  BRA.DIV UR4, `(.L_x_6) ;  /* 0x0000000204f47947 */ /* 0x000fec000b800000 */
[----:B------:R-:W0:Y:S02]  /*0320*/  SHFL.DOWN PT, R3, R0, 0x10, 0x1f ;  /* 0x0a001f0000037f89 */ /* 0x000e2400000e0000 */
[----:B0-----:R-:W-:-:S05]  /*0330*/  FADD R3, R0, R3 ;  /* 0x0000000300037221 */ /* 0x001fca0000000000 */
[----:B------:R-:W0:Y:S02]  /*0340*/  SHFL.DOWN PT, R4, R3, 0x8, 0x1f ;  /* 0x09001f0003047f89 */ /* 0x000e2400000e0000 */
[----:B0-----:R-:W-:-:S05]  /*0350*/  FADD R4, R3, R4 ;  /* 0x0000000403047221 */ /* 0x001fca0000000000 */
[----:B------:R-:W0:Y:S02]  /*0360*/  SHFL.DOWN PT, R5, R4, 0x4, 0x1f ;  /* 0x08801f0004057f89 */ /* 0x000e2400000e0000 */
[----:B0-----:R-:W-:-:S05]  /*0370*/  FADD R5, R4, R5 ;  /* 0x0000000504057221 */ /* 0x001fca0000000000 */
[----:B------:R-:W0:Y:S02]  /*0380*/  SHFL.DOWN PT, R6, R5, 0x2, 0x1f ;  /* 0x08401f0005067f89 */ /* 0x000e2400000e0000 */
[----:B0-----:R-:W-:-:S05]  /*0390*/  FADD R6, R5, R6 ;  /* 0x0000000605067221 */ /* 0x001fca0000000000 */
[----:B------:R0:W1:Y:S02]  /*03a0*/  SHFL.DOWN PT, R7, R6, 0x1, 0x1f ;  /* 0x08201f0006077f89 */ /* 0x00006400000e0000 */
.L_x_15:
[----:B------:R-:W-:Y:S01]  /*03b0*/  ISETP.NE.AND P0, PT, R2, RZ, PT ;  /* 0x000000ff0200720c */ /* 0x000fe20003f05270 */
[----:B-1----:R-:W-:-:S12]  /*03c0*/  FADD R0, R6, R7 ;  /* 0x0000000706007221 */ /* 0x002fd80000000000 */
[----:B------:R-:W-:Y:S05]  /*03d0*/  @P0 BRA `(.L_x_5) ;  /* 0x0000000000600947 */ /* 0x000fea0003800000 */
[----:B------:R-:W1:Y:S01]  /*03e0*/  LDCU UR4, c[0x0][0x388] ;  /* 0x00007100ff0477ac */ /* 0x000e620008000800 */
[----:B------:R-:W-:Y:S01]  /*03f0*/  BSSY.RECONVERGENT B0, `(.L_x_7) ;  /* 0x000000d000007945 */ /* 0x000fe20003800200 */
[----:B-1----:R-:W-:-:S04]  /*0400*/  I2FP.F32.S32 R3, UR4 ;  /* 0x0000000400037c45 */ /* 0x002fc80008201400 */
[----:B------:R-:W1:Y:S08]  /*0410*/  MUFU.RCP R4, R3 ;  /* 0x0000000300047308 */ /* 0x000e700000001000 */
[----:B------:R-:W2:Y:S01]  /*0420*/  FCHK P0, R0, R3 ;  /* 0x0000000300007302 */ /* 0x000ea20000000000 */
[----:B-1----:R-:W-:-:S04]  /*0430*/  FFMA R5, -R3, R4, 1 ;  /* 0x3f80000003057423 */ /* 0x002fc80000000104 */
[----:B------:R-:W-:-:S04]  /*0440*/  FFMA R5, R4, R5, R4 ;  /* 0x0000000504057223 */ /* 0x000fc80000000004 */
[----:B------:R-:W-:-:S04]  /*0450*/  FFMA R4, R0, R5, RZ ;  /* 0x0000000500047223 */ /* 0x000fc800000000ff */
[----:B0-----:R-:W-:-:S04]  /*0460*/  FFMA R6, -R3, R4, R0 ;  /* 0x0000000403067223 */ /* 0x001fc80000000100 */
[----:B------:R-:W-:Y:S01]  /*0470*/  FFMA R4, R5, R6, R4 ;  /* 0x0000000605047223 */ /* 0x000fe20000000004 */
[----:B--2---:R-:W-:Y:S06]  /*0480*/  @!P0 BRA `(.L_x_8) ;  /* 0x00000000000c8947 */ /* 0x004fec0003800000 */
[----:B------:R-:W-:-:S07]  /*0490*/  MOV R4, 0x4b0 ;  /* 0x000004b000047802 */ /* 0x000fce0000000f00 */
[----:B------:R-:W-:Y:S05]  /*04a0*/  CALL.REL.NOINC `($__internal_0_$__cuda_sm3x_div_rn_noftz_f32_slowpath) ;  /* 0x00000004001c7944 */ /* 0x000fea0003c00000 */
[----:B------:R-:W-:-:S07]  /*04b0*/  MOV R4, R0 ;  /* 0x0000000000047202 */ /* 0x000fce0000000f00 */
.L_x_8:
[----:B------:R-:W-:Y:S05]  /*04c0*/  BSYNC.RECONVERGENT B0 ;  /* 0x0000000000007941 */ /* 0x000fea0003800200 */
.L_x_7:
[----:B------:R-:W-:Y:S01]  /*04d0*/  FADD R4, R4, 9.9999999747524270788e-07 ;  /* 0x358637bd04047421 */ /* 0x000fe20000000000 */
[----:B------:R-:W0:Y:S01]  /*04e0*/  S2UR UR5, SR_CgaCtaId ;  /* 0x00000000000579c3 */ /* 0x000e220000008800 */
[----:B------:R-:W-:-:S03]  /*04f0*/  UMOV UR4, 0x400 ;  /* 0x0000040000047882 */ /* 0x000fc60000000000 */
[----:B------:R-:W-:-:S13]  /*0500*/  FSETP.GEU.AND P0, PT, |R4|, 1.175494350822287508e-38, PT ;  /* 0x008000000400780b */ /* 0x000fda0003f0e200 */
[----:B------:R-:W-:-:S04]  /*0510*/  @!P0 FMUL R4, R4, 16777216 ;  /* 0x4b80000004048820 */ /* 0x000fc80000400000 */
[----:B------:R-:W1:Y:S01]  /*0520*/  MUFU.RSQ R0, R4 ;  /* 0x0000000400007308 */ /* 0x000e620000001400 */
[----:B0-----:R-:W-:Y:S01]  /*0530*/  ULEA UR4, UR5, UR4, 0x18 ;  /* 0x0000000405047291 */ /* 0x001fe2000f8ec0ff */
[----:B-1----:R-:W-:-:S08]  /*0540*/  @!P0 FMUL R0, R0, 4096 ;  /* 0x4580000000008820 */ /* 0x002fd00000400000 */
[----:B------:R1:W-:Y:S03]  /*0550*/  STS [UR4], R0 ;  /* 0x00000000ff007988 */ /* 0x0003e60008000804 */
.L_x_5:
[----:B------:R-:W2:Y:S01]  /*0560*/  LDC R17, c[0x0][0x388] ;  /* 0x0000e200ff117b82 */ /* 0x000ea20000000800 */
[----:B------:R-:W-:Y:S07]  /*0570*/  WARPSYNC.ALL ;  /* 0x0000000000007948 */ /* 0x000fee0003800000 */
[----:B------:R-:W-:Y:S01]  /*0580*/  BAR.SYNC.DEFER_BLOCKING 0x0 ;  /* 0x0000000000007b1d */ /* 0x000fe20000010000 */
[----:B--2---:R-:W-:-:S13]  /*0590*/  ISETP.GE.AND P0, PT, R2, R17, PT ;  /* 0x000000110200720c */ /* 0x004fda0003f06270 */
[----:B------:R-:W-:Y:S05]  /*05a0*/  @P0 EXIT ;  /* 0x000000000000094d */ /* 0x000fea0003800000 */
[----:B------:R-:W2:Y:S01]  /*05b0*/  S2UR UR5, SR_CgaCtaId ;  /* 0x00000000000579c3 */ /* 0x000ea20000008800 */
[----:B------:R-:W-:-:S07]  /*05c0*/  UMOV UR4, 0x400 ;  /* 0x0000040000047882 */ /* 0x000fce0000000000 */
[----:B------:R-:W3:Y:S08]  /*05d0*/  LDC.64 R10, c[0x0][0x380] ;  /* 0x0000e000ff0a7b82 */ /* 0x000ef00000000a00 */
[----:B------:R-:W4:Y:S01]  /*05e0*/  LDC.64 R14, c[0x0][0x390] ;  /* 0x0000e400ff0e7b82 */ /* 0x000f220000000a00 */
[----:B--2---:R-:W-:-:S07]  /*05f0*/  ULEA UR4, UR5, UR4, 0x18 ;  /* 0x0000000405047291 */ /* 0x004fce000f8ec0ff */
[----:B------:R-:W2:Y:S02]  /*0600*/  LDC.64 R12, c[0x0][0x398] ;  /* 0x0000e600ff0c7b82 */ /* 0x000ea40000000a00 */
[----:B01----:R-:W0:Y:S03]  /*0610*/  LDS R0, [UR4] ;  /* 0x00000004ff007984 */ /* 0x003e260008000800 */
.L_x_9:
[----:B-1----:R-:W-:Y:S02]  /*0620*/  IMAD R9, R17, UR8, R2 ;  /* 0x0000000811097c24 */ /* 0x002fe4000f8e0202 */
[----:B---3--:R-:W-:-:S04]  /*0630*/  IMAD.WIDE R6, R2, 0x4, R10 ;  /* 0x0000000402067825 */ /* 0x008fc800078e020a */
[C---:B----4-:R-:W-:Y:S02]  /*0640*/  IMAD.WIDE R4, R9.reuse, 0x4, R14 ;  /* 0x0000000409047825 */ /* 0x050fe400078e020e */
[----:B------:R-:W3:Y:S04]  /*0650*/  LDG.E R6, desc[UR6][R6.64] ;  /* 0x0000000606067981 */ /* 0x000ee8000c1e1900 */
[----:B------:R-:W0:Y:S01]  /*0660*/  LDG.E R5, desc[UR6][R4.64] ;  /* 0x0000000604057981 */ /* 0x000e22000c1e1900 */
[----:B--2---:R-:W-:-:S04]  /*0670*/  IMAD.WIDE R8, R9, 0x4, R12 ;  /* 0x0000000409087825 */ /* 0x004fc800078e020c */
[----:B------:R-:W-:-:S05]  /*0680*/  VIADD R2, R2, UR9 ;  /* 0x0000000902027c36 */ /* 0x000fca0008000000 */
[----:B------:R-:W-:Y:S01]  /*0690*/  ISETP.GE.AND P0, PT, R2, R17, PT ;  /* 0x000000110200720c */ /* 0x000fe20003f06270 */
[----:B0-----:R-:W-:-:S04]  /*06a0*/  FMUL R3, R0, R5 ;  /* 0x0000000500037220 */ /* 0x001fc80000400000 */
[----:B---3--:R-:W-:-:S05]  /*06b0*/  FMUL R3, R3, R6 ;  /* 0x0000000603037220 */ /* 0x008fca0000400000 */
[----:B------:R1:W-:Y:S03]  /*06c0*/  STG.E desc[UR6][R8.64], R3 ;  /* 0x0000000308007986 */ /* 0x0003e6000c101906 */
[----:B------:R-:W-:Y:S05]  /*06d0*/  @!P0 BRA `(.L_x_9) ;  /* 0xfffffffc00d08947 */ /* 0x000fea000383ffff */
[----:B------:R-:W-:Y:S05]  /*06e0*/  EXIT ;  /* 0x000000000000794d */ /* 0x000fea0003800000 */
.L_x_6:
[----:B------:R-:W-:Y:S02]  /*06f0*/  HFMA2 R11, -RZ, RZ, 0, 1.847743988037109375e-06 ;  /* 0x0000001fff0b7431 */ /* 0x000fe400000001ff */
[----:B------:R-:W-:Y:S02]  /*0700*/  IMAD.MOV.U32 R9, RZ, RZ, 0x10 ;  /* 0x00000010ff097424 */ /* 0x000fe400078e00ff */
[----:B------:R-:W-:-:S07]  /*0710*/  IMAD.MOV.U32 R8, RZ, RZ, -0x1 ;  /* 0xffffffffff087424 */ /* 0x000fce00078e00ff */
[----:B------:R-:W-:Y:S05]  /*0720*/  WARPSYNC.COLLECTIVE R8, `(.L_x_10) ;  /* 0x0000000008087348 */ /* 0x000fea0003c00000 */
[----:B------:R0:W1:Y:S02]  /*0730*/  SHFL.DOWN P0, R7, R0, R9, R11 ;  /* 0x0800000900077389 */ /* 0x000064000000000b */
[----:B01----:R-:W-:Y:S05]  /*0740*/  ENDCOLLECTIVE ;  /* 0x000000000000791b */ /* 0x003fea0003800000 */
.L_x_10:
[----:B------:R-:W-:Y:S02]  /*0750*/  IMAD.MOV.U32 R9, RZ, RZ, 0x8 ;  /* 0x00000008ff097424 */ /* 0x000fe400078e00ff */
[----:B------:R-:W-:-:S04]  /*0760*/  IMAD.MOV.U32 R3, RZ, RZ, R7 ;  /* 0x000000ffff037224 */ /* 0x000fc800078e0007 */
[----:B------:R-:W-:-:S05]  /*0770*/  FADD R3, R0, R3 ;  /* 0x0000000300037221 */ /* 0x000fca0000000000 */
[----:B------:R-:W-:-:S07]  /*0780*/  MOV R0, R3 ;  /* 0x0000000300007202 */ /* 0x000fce0000000f00 */
[----:B------:R-:W-:Y:S05]  /*0790*/  WARPSYNC.COLLECTIVE R8, `(.L_x_11) ;  /* 0x0000000008087348 */ /* 0x000fea0003c00000 */
[----:B------:R0:W1:Y:S02]  /*07a0*/  SHFL.DOWN P0, R7, R0, R9, R11 ;  /* 0x0800000900077389 */ /* 0x000064000000000b */
[----:B01----:R-:W-:Y:S05]  /*07b0*/  ENDCOLLECTIVE ;  /* 0x000000000000791b */ /* 0x003fea0003800000 */
.L_x_11:
[----:B------:R-:W-:Y:S02]  /*07c0*/  IMAD.MOV.U32 R9, RZ, RZ, 0x4 ;  /* 0x00000004ff097424 */ /* 0x000fe400078e00ff */
[----:B------:R-:W-:-:S04]  /*07d0*/  IMAD.MOV.U32 R4, RZ, RZ, R7 ;  /* 0x000000ffff047224 */ /* 0x000fc800078e0007 */
[----:B------:R-:W-:-:S05]  /*07e0*/  FADD R4, R3, R4 ;  /* 0x0000000403047221 */ /* 0x000fca0000000000 */
[----:B------:R-:W-:-:S07]  /*07f0*/  MOV R0, R4 ;  /* 0x0000000400007202 */ /* 0x000fce0000000f00 */
[----:B------:R-:W-:Y:S05]  /*0800*/  WARPSYNC.COLLECTIVE R8, `(.L_x_12) ;  /* 0x0000000008087348 */ /* 0x000fea0003c00000 */
[----:B------:R0:W1:Y:S02]  /*0810*/  SHFL.DOWN P0, R7, R0, R9, R11 ;  /* 0x0800000900077389 */ /* 0x000064000000000b */
[----:B01----:R-:W-:Y:S05]  /*0820*/  ENDCOLLECTIVE ;  /* 0x000000000000791b */ /* 0x003fea0003800000 */
.L_x_12:
[----:B------:R-:W-:Y:S02]  /*0830*/  IMAD.MOV.U32 R9, RZ, RZ, 0x2 ;  /* 0x00000002ff097424 */ /* 0x000fe400078e00ff */
[----:B------:R-:W-:-:S04]  /*0840*/  IMAD.MOV.U32 R5, RZ, RZ, R7 ;  /* 0x000000ffff057224 */ /* 0x000fc800078e0007 */
[----:B------:R-:W-:-:S05]  /*0850*/  FADD R5, R4, R5 ;  /* 0x0000000504057221 */ /* 0x000fca0000000000 */
[----:B------:R-:W-:-:S07]  /*0860*/  MOV R0, R5 ;  /* 0x0000000500007202 */ /* 0x000fce0000000f00 */
[----:B------:R-:W-:Y:S05]  /*0870*/  WARPSYNC.COLLECTIVE R8, `(.L_x_13) ;  /* 0x0000000008087348 */ /* 0x000fea0003c00000 */
[----:B------:R0:W1:Y:S02]  /*0880*/  SHFL.DOWN P0, R7, R0, R9, R11 ;  /* 0x0800000900077389 */ /* 0x000064000000000b */
[----:B01----:R-:W-:Y:S05]  /*0890*/  ENDCOLLECTIVE ;  /* 0x000000000000791b */ /* 0x003fea0003800000 */
.L_x_13:
[----:B------:R-:W-:Y:S02]  /*08a0*/  IMAD.MOV.U32 R9, RZ, RZ, 0x1 ;  /* 0x00000001ff097424 */ /* 0x000fe400078e00ff */
[----:B------:R-:W-:-:S04]  /*08b0*/  IMAD.MOV.U32 R6, RZ, RZ, R7 ;  /* 0x000000ffff067224 */ /* 0x000fc800078e0007 */
[----:B------:R-:W-:-:S05]  /*08c0*/  FADD R6, R5, R6 ;  /* 0x0000000605067221 */ /* 0x000fca0000000000 */
[----:B------:R-:W-:-:S07]  /*08d0*/  MOV R0, R6 ;  /* 0x0000000600007202 */ /* 0x000fce0000000f00 */
[----:B------:R-:W-:Y:S05]  /*08e0*/  WARPSYNC.COLLECTIVE R8, `(.L_x_14) ;  /* 0x0000000008087348 */ /* 0x000fea0003c00000 */
[----:B------:R0:W1:Y:S02]  /*08f0*/  SHFL.DOWN P0, R7, R0, R9, R11 ;  /* 0x0800000900077389 */ /* 0x000064000000000b */
[----:B01----:R-:W-:Y:S05]  /*0900*/  ENDCOLLECTIVE ;  /* 0x000000000000791b */ /* 0x003fea0003800000 */
.L_x_14:
[----:B------:R-:W-:Y:S05]  /*0910*/  BRA `(.L_x_15) ;  /* 0xfffffff800a47947 */ /* 0x000fea000383ffff */
        .weak           $__internal_0_$__cuda_sm3x_div_rn_noftz_f32_slowpath
        .type           $__internal_0_$__cuda_sm3x_div_rn_noftz_f32_slowpath,@function
        .size           $__internal_0_$__cuda_sm3x_div_rn_noftz_f32_slowpath,(.L_x_28 - $__internal_0_$__cuda_sm3x_div_rn_noftz_f32_slowpath)
$__internal_0_$__cuda_sm3x_div_rn_noftz_f32_slowpath:
[--C-:B------:R-:W-:Y:S01]  /*0920*/  SHF.R.U32.HI R6, RZ, 0x17, R3.reuse ;  /* 0x00000017ff067819 */ /* 0x100fe20000011603 */
[----:B------:R-:W-:Y:S01]  /*0930*/  BSSY.RECONVERGENT B1, `(.L_x_16) ;  /* 0x0000064000017945 */ /* 0x000fe20003800200 */
[--C-:B------:R-:W-:Y:S01]  /*0940*/  SHF.R.U32.HI R5, RZ, 0x17, R0.reuse ;  /* 0x00000017ff057819 */ /* 0x100fe20000011600 */
[----:B------:R-:W-:Y:S01]  /*0950*/  IMAD.MOV.U32 R8, RZ, RZ, R3 ;  /* 0x000000ffff087224 */ /* 0x000fe200078e0003 */
[----:B------:R-:W-:Y:S02]  /*0960*/  LOP3.LUT R6, R6, 0xff, RZ, 0xc0, !PT ;  /* 0x000000ff06067812 */ /* 0x000fe400078ec0ff */
[----:B------:R-:W-:Y:S01]  /*0970*/  LOP3.LUT R10, R5, 0xff, RZ, 0xc0, !PT ;  /* 0x000000ff050a7812 */ /* 0x000fe200078ec0ff */
[----:B------:R-:W-:Y:S02]  /*0980*/  IMAD.MOV.U32 R5, RZ, RZ, R0 ;  /* 0x000000ffff057224 */ /* 0x000fe400078e0000 */
[----:B------:R-:W-:Y:S01]  /*0990*/  VIADD R9, R6, 0xffffffff ;  /* 0xffffffff06097836 */ /* 0x000fe20000000000 */
[----:B------:R-:W-:-:S04]  /*09a0*/  IADD3 R11, PT, PT, R10, -0x1, RZ ;  /* 0xffffffff0a0b7810 */ /* 0x000fc80007ffe0ff */
[----:B------:R-:W-:-:S04]  /*09b0*/  ISETP.GT.U32.AND P0, PT, R9, 0xfd, PT ;  /* 0x000000fd0900780c */ /* 0x000fc80003f04070 */
[----:B------:R-:W-:-:S13]  /*09c0*/  ISETP.GT.U32.OR P0, PT, R11, 0xfd, P0 ;  /* 0x000000fd0b00780c */ /* 0x000fda0000704470 */
[----:B------:R-:W-:Y:S01]  /*09d0*/  @!P0 MOV R7, RZ ;  /* 0x000000ff00078202 */ /* 0x000fe20000000f00 */
[----:B------:R-:W-:Y:S06]  /*09e0*/  @!P0 BRA `(.L_x_17) ;  /* 0x00000000005c8947 */ /* 0x000fec0003800000 */
[----:B------:R-:W-:Y:S02]  /*09f0*/  FSETP.GTU.FTZ.AND P0, PT, |R0|, +INF , PT ;  /* 0x7f8000000000780b */ /* 0x000fe40003f1c200 */
[----:B------:R-:W-:-:S04]  /*0a00*/  FSETP.GTU.FTZ.AND P1, PT, |R3|, +INF , PT ;  /* 0x7f8000000300780b */ /* 0x000fc80003f3c200 */
[----:B------:R-:W-:-:S13]  /*0a10*/  PLOP3.LUT P0, PT, P0, P1, PT, 0xf8, 0x8f ;  /* 0x00000000008f781c */ /* 0x000fda0000703f70 */
[----:B------:R-:W-:Y:S05]  /*0a20*/  @P0 BRA `(.L_x_18) ;  /* 0x00000004004c0947 */ /* 0x000fea0003800000 */
[----:B------:R-:W-:-:S13]  /*0a30*/  LOP3.LUT P0, RZ, R8, 0x7fffffff, R5, 0xc8, !PT ;  /* 0x7fffffff08ff7812 */ /* 0x000fda000780c805 */
[----:B------:R-:W-:Y:S05]  /*0a40*/  @!P0 BRA `(.L_x_19) ;  /* 0x00000004003c8947 */ /* 0x000fea0003800000 */
[C---:B------:R-:W-:Y:S02]  /*0a50*/  FSETP.NEU.FTZ.AND P2, PT, |R0|.reuse, +INF , PT ;  /* 0x7f8000000000780b */ /* 0x040fe40003f5d200 */
[----:B------:R-:W-:Y:S02]  /*0a60*/  FSETP.NEU.FTZ.AND P1, PT, |R3|, +INF , PT ;  /* 0x7f8000000300780b */ /* 0x000fe40003f3d200 */
[----:B------:R-:W-:-:S11]  /*0a70*/  FSETP.NEU.FTZ.AND P0, PT, |R0|, +INF , PT ;  /* 0x7f8000000000780b */ /* 0x000fd60003f1d200 */
[----:B------:R-:W-:Y:S05]  /*0a80*/  @!P1 BRA !P2, `(.L_x_19) ;  /* 0x00000004002c9947 */ /* 0x000fea0005000000 */
[----:B------:R-:W-:-:S04]  /*0a90*/  LOP3.LUT P2, RZ, R5, 0x7fffffff, RZ, 0xc0, !PT ;  /* 0x7fffffff05ff7812 */ /* 0x000fc8000784c0ff */
[----:B------:R-:W-:-:S13]  /*0aa0*/  PLOP3.LUT P1, PT, P1, P2, PT, 0x2f, 0xf2 ;  /* 0x0000000000f2781c */ /* 0x000fda0000f24577 */
[----:B------:R-:W-:Y:S05]  /*0ab0*/  @P1 BRA `(.L_x_20) ;  /* 0x0000000400181947 */ /* 0x000fea0003800000 */
[----:B------:R-:W-:-:S04]  /*0ac0*/  LOP3.LUT P1, RZ, R8, 0x7fffffff, RZ, 0xc0, !PT ;  /* 0x7fffffff08ff7812 */ /* 0x000fc8000782c0ff */
[----:B------:R-:W-:-:S13]  /*0ad0*/  PLOP3.LUT P0, PT, P0, P1, PT, 0x2f, 0xf2 ;  /* 0x0000000000f2781c */ /* 0x000fda0000702577 */
[----:B------:R-:W-:Y:S05]  /*0ae0*/  @P0 BRA `(.L_x_21) ;  /* 0x0000000400000947 */ /* 0x000fea0003800000 */
[----:B------:R-:W-:Y:S02]  /*0af0*/  ISETP.GE.AND P0, PT, R11, RZ, PT ;  /* 0x000000ff0b00720c */ /* 0x000fe40003f06270 */
[----:B------:R-:W-:-:S11]  /*0b00*/  ISETP.GE.AND P1, PT, R9, RZ, PT ;  /* 0x000000ff0900720c */ /* 0x000fd60003f26270 */
[----:B------:R-:W-:Y:S02]  /*0b10*/  @P0 IMAD.MOV.U32 R7, RZ, RZ, RZ ;  /* 0x000000ffff070224 */ /* 0x000fe400078e00ff */
[----:B------:R-:W-:Y:S01]  /*0b20*/  @!P0 FFMA R5, R0, 1.84467440737095516160e+19, RZ ;  /* 0x5f80000000058823 */ /* 0x000fe200000000ff */
[----:B------:R-:W-:Y:S02]  /*0b30*/  @!P0 IMAD.MOV.U32 R7, RZ, RZ, -0x40 ;  /* 0xffffffc0ff078424 */ /* 0x000fe400078e00ff */
[----:B------:R-:W-:-:S03]  /*0b40*/  @!P1 FFMA R8, R3, 1.84467440737095516160e+19, RZ ;  /* 0x5f80000003089823 */ /* 0x000fc600000000ff */
[----:B------:R-:W-:-:S07]  /*0b50*/  @!P1 IADD3 R7, PT, PT, R7, 0x40, RZ ;  /* 0x0000004007079810 */ /* 0x000fce0007ffe0ff */
.L_x_17:
[----:B------:R-:W-:Y:S01]  /*0b60*/  LEA R3, R6, 0xc0800000, 0x17 ;  /* 0xc080000006037811 */ /* 0x000fe200078eb8ff */
[----:B------:R-:W-:Y:S04]  /*0b70*/  BSSY.RECONVERGENT B2, `(.L_x_22) ;  /* 0x0000036000027945 */ /* 0x000fe80003800200 */
[----:B------:R-:W-:Y:S02]  /*0b80*/  IMAD.IADD R8, R8, 0x1, -R3 ;  /* 0x0000000108087824 */ /* 0x000fe400078e0a03 */
[----:B------:R-:W-:Y:S02]  /*0b90*/  VIADD R3, R10, 0xffffff81 ;  /* 0xffffff810a037836 */ /* 0x000fe40000000000 */
[----:B------:R-:W0:Y:S01]  /*0ba0*/  MUFU.RCP R9, R8 ;  /* 0x0000000800097308 */ /* 0x000e220000001000 */
[----:B------:R-:W-:Y:S01]  /*0bb0*/  FADD.FTZ R11, -R8, -RZ ;  /* 0x800000ff080b7221 */ /* 0x000fe20000010100 */
[C---:B------:R-:W-:Y:S01]  /*0bc0*/  IMAD R0, R3.reuse, -0x800000, R5 ;  /* 0xff80000003007824 */ /* 0x040fe200078e0205 */
[----:B------:R-:W-:-:S04]  /*0bd0*/  IADD3 R6, PT, PT, R3, 0x7f, -R6 ;  /* 0x0000007f03067810 */ /* 0x000fc80007ffe806 */
[----:B------:R-:W-:Y:S01]  /*0be0*/  IADD3 R6, PT, PT, R6, R7, RZ ;  /* 0x0000000706067210 */ /* 0x000fe20007ffe0ff */
[----:B0-----:R-:W-:-:S04]  /*0bf0*/  FFMA R10, R9, R11, 1 ;  /* 0x3f800000090a7423 */ /* 0x001fc8000000000b */
[----:B------:R-:W-:-:S04]  /*0c00*/  FFMA R12, R9, R10, R9 ;  /* 0x0000000a090c7223 */ /* 0x000fc80000000009 */
[----:B------:R-:W-:-:S04]  /*0c10*/  FFMA R5, R0, R12, RZ ;  /* 0x0000000c00057223 */ /* 0x000fc800000000ff */
[----:B------:R-:W-:-:S04]  /*0c20*/  FFMA R10, R11, R5, R0 ;  /* 0x000000050b0a7223 */ /* 0x000fc80000000000 */
[----:B------:R-:W-:-:S04]  /*0c30*/  FFMA R9, R12, R10, R5 ;  /* 0x0000000a0c097223 */ /* 0x000fc80000000005 */
[----:B------:R-:W-:-:S04]  /*0c40*/  FFMA R10, R11, R9, R0 ;  /* 0x000000090b0a7223 */ /* 0x000fc80000000000 */
[----:B------:R-:W-:-:S05]  /*0c50*/  FFMA R0, R12, R10, R9 ;  /* 0x0000000a0c007223 */ /* 0x000fca0000000009 */
[----:B------:R-:W-:-:S04]  /*0c60*/  SHF.R.U32.HI R3, RZ, 0x17, R0 ;  /* 0x00000017ff037819 */ /* 0x000fc80000011600 */
[----:B------:R-:W-:-:S05]  /*0c70*/  LOP3.LUT R3, R3, 0xff, RZ, 0xc0, !PT ;  /* 0x000000ff03037812 */ /* 0x000fca00078ec0ff */
[----:B------:R-:W-:-:S04]  /*0c80*/  IMAD.IADD R7, R3, 0x1, R6 ;  /* 0x0000000103077824 */ /* 0x000fc800078e0206 */
[----:B------:R-:W-:-:S05]  /*0c90*/  VIADD R3, R7, 0xffffffff ;  /* 0xffffffff07037836 */ /* 0x000fca0000000000 */
[----:B------:R-:W-:-:S13]  /*0ca0*/  ISETP.GE.U32.AND P0, PT, R3, 0xfe, PT ;  /* 0x000000fe0300780c */ /* 0x000fda0003f06070 */
[----:B------:R-:W-:Y:S05]  /*0cb0*/  @!P0 BRA `(.L_x_23) ;  /* 0x0000000000808947 */ /* 0x000fea0003800000 */
[----:B------:R-:W-:-:S13]  /*0cc0*/  ISETP.GT.AND P0, PT, R7, 0xfe, PT ;  /* 0x000000fe0700780c */ /* 0x000fda0003f04270 */
[----:B------:R-:W-:Y:S05]  /*0cd0*/  @P0 BRA `(.L_x_24) ;  /* 0x00000000006c0947 */ /* 0x000fea0003800000 */
[----:B------:R-:W-:-:S13]  /*0ce0*/  ISETP.GE.AND P0, PT, R7, 0x1, PT ;  /* 0x000000010700780c */ /* 0x000fda0003f06270 */
[----:B------:R-:W-:Y:S05]  /*0cf0*/  @P0 BRA `(.L_x_25) ;  /* 0x0000000000740947 */ /* 0x000fea0003800000 */
[----:B------:R-:W-:Y:S02]  /*0d00*/  ISETP.GE.AND P0, PT, R7, -0x18, PT ;  /* 0xffffffe80700780c */ /* 0x000fe40003f06270 */
[----:B------:R-:W-:-:S11]  /*0d10*/  LOP3.LUT R0, R0, 0x80000000, RZ, 0xc0, !PT ;  /* 0x8000000000007812 */ /* 0x000fd600078ec0ff */
[----:B------:R-:W-:Y:S05]  /*0d20*/  @!P0 BRA `(.L_x_25) ;  /* 0x0000000000688947 */ /* 0x000fea0003800000 */
[CCC-:B------:R-:W-:Y:S01]  /*0d30*/  FFMA.RZ R3, R12.reuse, R10.reuse, R9.reuse ;  /* 0x0000000a0c037223 */ /* 0x1c0fe2000000c009 */
[C---:B------:R-:W-:Y:S01]  /*0d40*/  IADD3 R8, PT, PT, R7.reuse, 0x20, RZ ;  /* 0x0000002007087810 */ /* 0x040fe20007ffe0ff */
[CCC-:B------:R-:W-:Y:S01]  /*0d50*/  FFMA.RM R6, R12.reuse, R10.reuse, R9.reuse ;  /* 0x0000000a0c067223 */ /* 0x1c0fe20000004009 */
[----:B------:R-:W-:Y:S02]  /*0d60*/  ISETP.NE.AND P2, PT, R7, RZ, PT ;  /* 0x000000ff0700720c */ /* 0x000fe40003f45270 */
[----:B------:R-:W-:Y:S01]  /*0d70*/  LOP3.LUT R5, R3, 0x7fffff, RZ, 0xc0, !PT ;  /* 0x007fffff03057812 */ /* 0x000fe200078ec0ff */
[----:B------:R-:W-:Y:S01]  /*0d80*/  FFMA.RP R3, R12, R10, R9 ;  /* 0x0000000a0c037223 */ /* 0x000fe20000008009 */
[----:B------:R-:W-:Y:S01]  /*0d90*/  ISETP.NE.AND P1, PT, R7, RZ, PT ;  /* 0x000000ff0700720c */ /* 0x000fe20003f25270 */
[----:B------:R-:W-:Y:S01]  /*0da0*/  IMAD.MOV R7, RZ, RZ, -R7 ;  /* 0x000000ffff077224 */ /* 0x000fe200078e0a07 */
[----:B------:R-:W-:Y:S02]  /*0db0*/  LOP3.LUT R5, R5, 0x800000, RZ, 0xfc, !PT ;  /* 0x0080000005057812 */ /* 0x000fe400078efcff */
[----:B------:R-:W-:-:S02]  /*0dc0*/  FSETP.NEU.FTZ.AND P0, PT, R3, R6, PT ;  /* 0x000000060300720b */ /* 0x000fc40003f1d000 */
[----:B------:R-:W-:Y:S02]  /*0dd0*/  SHF.L.U32 R8, R5, R8, RZ ;  /* 0x0000000805087219 */ /* 0x000fe400000006ff */
[----:B------:R-:W-:Y:S02]  /*0de0*/  SEL R6, R7, RZ, P2 ;  /* 0x000000ff07067207 */ /* 0x000fe40001000000 */
[----:B------:R-:W-:Y:S02]  /*0df0*/  ISETP.NE.AND P1, PT, R8, RZ, P1 ;  /* 0x000000ff0800720c */ /* 0x000fe40000f25270 */
[----:B------:R-:W-:Y:S02]  /*0e00*/  SHF.R.U32.HI R6, RZ, R6, R5 ;  /* 0x00000006ff067219 */ /* 0x000fe40000011605 */
[----:B------:R-:W-:Y:S02]  /*0e10*/  PLOP3.LUT P0, PT, P0, P1, PT, 0xf8, 0x8f ;  /* 0x00000000008f781c */ /* 0x000fe40000703f70 */
[----:B------:R-:W-:-:S02]  /*0e20*/  SHF.R.U32.HI R8, RZ, 0x1, R6 ;  /* 0x00000001ff087819 */ /* 0x000fc40000011606 */
[----:B------:R-:W-:-:S04]  /*0e30*/  SEL R3, RZ, 0x1, !P0 ;  /* 0x00000001ff037807 */ /* 0x000fc80004000000 */
[----:B------:R-:W-:-:S04]  /*0e40*/  LOP3.LUT R3, R3, 0x1, R8, 0xf8, !PT ;  /* 0x0000000103037812 */ /* 0x000fc800078ef808 */
[----:B------:R-:W-:-:S05]  /*0e50*/  LOP3.LUT R3, R3, R6, RZ, 0xc0, !PT ;  /* 0x0000000603037212 */ /* 0x000fca00078ec0ff */
[----:B------:R-:W-:-:S05]  /*0e60*/  IMAD.IADD R3, R8, 0x1, R3 ;  /* 0x0000000108037824 */ /* 0x000fca00078e0203 */
[----:B------:R-:W-:Y:S01]  /*0e70*/  LOP3.LUT R0, R3, R0, RZ, 0xfc, !PT ;  /* 0x0000000003007212 */ /* 0x000fe200078efcff */
[----:B------:R-:W-:Y:S06]  /*0e80*/  BRA `(.L_x_25) ;  /* 0x0000000000107947 */ /* 0x000fec0003800000 */
.L_x_24:
[----:B------:R-:W-:-:S04]  /*0e90*/  LOP3.LUT R0, R0, 0x80000000, RZ, 0xc0, !PT ;  /* 0x8000000000007812 */ /* 0x000fc800078ec0ff */
[----:B------:R-:W-:Y:S01]  /*0ea0*/  LOP3.LUT R0, R0, 0x7f800000, RZ, 0xfc, !PT ;  /* 0x7f80000000007812 */ /* 0x000fe200078efcff */
[----:B------:R-:W-:Y:S06]  /*0eb0*/  BRA `(.L_x_25) ;  /* 0x0000000000047947 */ /* 0x000fec0003800000 */
.L_x_23:
[----:B------:R-:W-:-:S07]  /*0ec0*/  LEA R0, R6, R0, 0x17 ;  /* 0x0000000006007211 */ /* 0x000fce00078eb8ff */
.L_x_25:
[----:B------:R-:W-:Y:S05]  /*0ed0*/  BSYNC.RECONVERGENT B2 ;  /* 0x0000000000027941 */ /* 0x000fea0003800200 */
.L_x_22:
[----:B------:R-:W-:Y:S05]  /*0ee0*/  BRA `(.L_x_26) ;  /* 0x0000000000207947 */ /* 0x000fea0003800000 */
.L_x_21:
[----:B------:R-:W-:-:S04]  /*0ef0*/  LOP3.LUT R0, R8, 0x80000000, R5, 0x48, !PT ;  /* 0x8000000008007812 */ /* 0x000fc800078e4805 */
[----:B------:R-:W-:Y:S01]  /*0f00*/  LOP3.LUT R0, R0, 0x7f800000, RZ, 0xfc, !PT ;  /* 0x7f80000000007812 */ /* 0x000fe200078efcff */
[----:B------:R-:W-:Y:S06]  /*0f10*/  BRA `(.L_x_26) ;  /* 0x0000000000147947 */ /* 0x000fec0003800000 */
.L_x_20:
[----:B------:R-:W-:Y:S01]  /*0f20*/  LOP3.LUT R0, R8, 0x80000000, R5, 0x48, !PT ;  /* 0x8000000008007812 */ /* 0x000fe200078e4805 */
[----:B------:R-:W-:Y:S06]  /*0f30*/  BRA `(.L_x_26) ;  /* 0x00000000000c7947 */ /* 0x000fec0003800000 */
.L_x_19:
[----:B------:R-:W0:Y:S01]  /*0f40*/  MUFU.RSQ R0, -QNAN ;  /* 0xffc0000000007908 */ /* 0x000e220000001400 */
[----:B------:R-:W-:Y:S05]  /*0f50*/  BRA `(.L_x_26) ;  /* 0x0000000000047947 */ /* 0x000fea0003800000 */
.L_x_18:
[----:B------:R-:W-:-:S07]  /*0f60*/  FADD.FTZ R0, R0, R3 ;  /* 0x0000000300007221 */ /* 0x000fce0000010000 */
.L_x_26:
[----:B------:R-:W-:Y:S05]  /*0f70*/  BSYNC.RECONVERGENT B1 ;  /* 0x0000000000017941 */ /* 0x000fea0003800200 */
.L_x_16:
[----:B------:R-:W-:-:S04]  /*0f80*/  IMAD.MOV.U32 R5, RZ, RZ, 0x0 ;  /* 0x00000000ff057424 */ /* 0x000fc800078e00ff */
[----:B0-----:R-:W-:Y:S05]  /*0f90*/  RET.REL.NODEC R4 `(_Z7RMSnormPKfiS0_Pf) ;  /* 0xfffffff004187950 */ /* 0x001fea0003c3ffff */
.L_x_27:
[----:B------:R-:W-:-:S00]  /*0fa0*/  BRA `(.L_x_27) ;  /* 0xfffffffc00fc7947 */ /* 0x000fc0000383ffff */
[----:B------:R-:W-:-:S00]  /*0fb0*/  NOP ;  /* 0x0000000000007918 */ /* 0x000fc00000000000 */
        /* <DEDUP_REMOVED lines=12> */
.L_x_28:


//--------------------- .nv.shared._Z7RMSnormPKfiS0_Pf --------------------------
	.section	.nv.shared._Z7RMSnormPKfiS0_Pf,"aw",@nobits
	.sectionflags	@""
	.align	16
.nv.shared._Z7RMSnormPKfiS0_Pf:
	.zero		1040


//--------------------- .nv.shared.reserved.0     --------------------------
	.section	.nv.shared.reserved.0,"aw",@nobits
	.weak		__nv_reservedSMEM_offset_0_alias
	.size		__nv_reservedSMEM_offset_0_alias, 0, 64
	.other		__nv_reservedSMEM_offset_0_alias,@"STO_CUDA_RESERVED_SHARED STV_DEFAULT"
__nv_reservedSMEM_offset_0_alias:
	.zero		0
	.zero		64


//--------------------- .nv.constant0._Z7RMSnormPKfiS0_Pf --------------------------
	.section	.nv.constant0._Z7RMSnormPKfiS0_Pf,"a",@progbits
	.sectionflags	@""
	.align	4
.nv.constant0._Z7RMSnormPKfiS0_Pf:
	.zero		928


//--------------------- SYMBOLS --------------------------

	.type		.nv.reservedSmem.offset0,@object
	.size		.nv.reservedSmem.offset0,0x4
	.type		.nv.reservedSmem.cap,@object
	.size		.nv.reservedSmem.cap,0x4
